//
// Generated by NVIDIA NVVM Compiler
//
// Compiler Build ID: CL-36424714
// Cuda compilation tools, release 13.0, V13.0.88
// Based on NVVM 20.0.0
//

.version 9.0
.target sm_100
.address_size 64

	// .globl	_Z7prescanPfS_i
.extern .shared .align 16 .b8 temp[];

.visible .entry _Z7prescanPfS_i(
	.param .u64 .ptr .align 1 _Z7prescanPfS_i_param_0,
	.param .u64 .ptr .align 1 _Z7prescanPfS_i_param_1,
	.param .u32 _Z7prescanPfS_i_param_2
)
{
	.reg .pred 	%p<8>;
	.reg .b32 	%r<68>;
	.reg .b32 	%f<11>;
	.reg .b64 	%rd<13>;

	ld.param.u64 	%rd1, [_Z7prescanPfS_i_param_0];
	ld.param.u64 	%rd2, [_Z7prescanPfS_i_param_1];
	ld.param.u32 	%r17, [_Z7prescanPfS_i_param_2];
	cvta.to.global.u64 	%rd3, %rd2;
	mov.u32 	%r1, %tid.x;
	shr.u32 	%r19, %r17, 31;
	add.s32 	%r20, %r17, %r19;
	shr.s32 	%r2, %r20, 1;
	shr.u32 	%r21, %r1, 4;
	mul.wide.u32 	%rd4, %r1, 4;
	add.s64 	%rd5, %rd3, %rd4;
	ld.global.f32 	%f1, [%rd5];
	add.s32 	%r22, %r21, %r1;
	shl.b32 	%r23, %r22, 2;
	mov.u32 	%r24, temp;
	add.s32 	%r3, %r24, %r23;
	st.shared.f32 	[%r3], %f1;
	mul.wide.s32 	%rd6, %r2, 4;
	add.s64 	%rd7, %rd5, %rd6;
	ld.global.f32 	%f2, [%rd7];
	shl.b32 	%r25, %r2, 2;
	add.s32 	%r4, %r3, %r25;
	st.shared.f32 	[%r4], %f2;
	shr.s32 	%r63, %r17, 1;
	setp.lt.s32 	%p1, %r63, 1;
	mov.b32 	%r65, 1;
	@%p1 bra 	$L__BB0_5;
	shl.b32 	%r27, %r1, 1;
	or.b32  	%r6, %r27, 1;
	mov.b32 	%r65, 1;
$L__BB0_2:
	bar.sync 	0;
	setp.ge.s32 	%p2, %r1, %r63;
	@%p2 bra 	$L__BB0_4;
	mul.lo.s32 	%r28, %r65, %r6;
	add.s32 	%r29, %r28, -1;
	add.s32 	%r30, %r28, %r65;
	add.s32 	%r31, %r29, %r65;
	shr.s32 	%r32, %r29, 4;
	add.s32 	%r33, %r32, %r28;
	shr.s32 	%r34, %r31, 4;
	add.s32 	%r35, %r34, %r30;
	shl.b32 	%r36, %r33, 2;
	add.s32 	%r38, %r24, %r36;
	ld.shared.f32 	%f3, [%r38+-4];
	shl.b32 	%r39, %r35, 2;
	add.s32 	%r40, %r24, %r39;
	ld.shared.f32 	%f4, [%r40+-4];
	add.f32 	%f5, %f3, %f4;
	st.shared.f32 	[%r40+-4], %f5;
$L__BB0_4:
	shl.b32 	%r65, %r65, 1;
	shr.u32 	%r10, %r63, 1;
	setp.gt.u32 	%p3, %r63, 1;
	mov.u32 	%r63, %r10;
	@%p3 bra 	$L__BB0_2;
$L__BB0_5:
	setp.ne.s32 	%p4, %r1, 0;
	@%p4 bra 	$L__BB0_7;
	add.s32 	%r41, %r17, -1;
	shr.s32 	%r42, %r41, 4;
	add.s32 	%r43, %r42, %r17;
	shl.b32 	%r44, %r43, 2;
	add.s32 	%r46, %r24, %r44;
	mov.b32 	%r47, 0;
	st.shared.u32 	[%r46+-4], %r47;
$L__BB0_7:
	setp.lt.s32 	%p5, %r17, 2;
	@%p5 bra 	$L__BB0_12;
	shl.b32 	%r49, %r1, 1;
	or.b32  	%r12, %r49, 1;
	mov.b32 	%r66, 1;
$L__BB0_9:
	shr.u32 	%r65, %r65, 1;
	bar.sync 	0;
	setp.ge.u32 	%p6, %r1, %r66;
	@%p6 bra 	$L__BB0_11;
	mul.lo.s32 	%r50, %r65, %r12;
	add.s32 	%r51, %r50, -1;
	add.s32 	%r52, %r50, %r65;
	add.s32 	%r53, %r51, %r65;
	shr.s32 	%r54, %r51, 4;
	add.s32 	%r55, %r54, %r50;
	shr.s32 	%r56, %r53, 4;
	add.s32 	%r57, %r56, %r52;
	shl.b32 	%r58, %r55, 2;
	add.s32 	%r60, %r24, %r58;
	ld.shared.f32 	%f6, [%r60+-4];
	shl.b32 	%r61, %r57, 2;
	add.s32 	%r62, %r24, %r61;
	ld.shared.f32 	%f7, [%r62+-4];
	st.shared.f32 	[%r60+-4], %f7;
	add.f32 	%f8, %f6, %f7;
	st.shared.f32 	[%r62+-4], %f8;
$L__BB0_11:
	shl.b32 	%r66, %r66, 1;
	setp.lt.s32 	%p7, %r66, %r17;
	@%p7 bra 	$L__BB0_9;
$L__BB0_12:
	cvta.to.global.u64 	%rd8, %rd1;
	bar.sync 	0;
	ld.shared.f32 	%f9, [%r3];
	add.s64 	%rd10, %rd8, %rd4;
	st.global.f32 	[%rd10], %f9;
	ld.shared.f32 	%f10, [%r4];
	add.s64 	%rd12, %rd10, %rd6;
	st.global.f32 	[%rd12], %f10;
	ret;

}


// ===== COMPILED SASS (sm_100) =====

	.target	sm_100

	.elftype	@"ET_EXEC"


//--------------------- .note.nv.tkinfo           --------------------------
	.section	.note.nv.tkinfo,"",@"SHT_NOTE"
	.sectionflags	@"SHF_NOTE_NV_TKINFO"
	.tkinfo
        /*0018*/ 	.word	0x00000002
        /*0030*/ 	.string	""
        /*0030*/ 	.string	"ptxas"
        /*0030*/ 	.string	"Cuda compilation tools, release 13.0, V13.0.88"
        /*0030*/ 	.string	"Build cuda_13.0.r13.0/compiler.36424714_0"
        /*0030*/ 	.string	"-arch sm_100 -m 64 "



//--------------------- .note.nv.cuinfo           --------------------------
	.section	.note.nv.cuinfo,"",@"SHT_NOTE"
	.sectionflags	@"SHF_NOTE_NV_CUINFO"
        /*0018*/ 	.short	0x0002
        /*001a*/ 	.short	0x0064
        /*001c*/ 	.short	0x0082
	.zero		2


//--------------------- .nv.info                  --------------------------
	.section	.nv.info,"",@"SHT_CUDA_INFO"
	.align	4


	//----- nvinfo : EIATTR_REGCOUNT
	.align		4
        /*0000*/ 	.byte	0x04, 0x2f
        /*0002*/ 	.short	(.L_1 - .L_0)
	.align		4
.L_0:
        /*0004*/ 	.word	index@(_Z7prescanPfS_i)
        /*0008*/ 	.word	0x0000000d


	//----- nvinfo : EIATTR_FRAME_SIZE
	.align		4
.L_1:
        /*000c*/ 	.byte	0x04, 0x11
        /*000e*/ 	.short	(.L_3 - .L_2)
	.align		4
.L_2:
        /*0010*/ 	.word	index@(_Z7prescanPfS_i)
        /*0014*/ 	.word	0x00000000


	//----- nvinfo : EIATTR_MIN_STACK_SIZE
	.align		4
.L_3:
        /*0018*/ 	.byte	0x04, 0x12
        /*001a*/ 	.short	(.L_5 - .L_4)
	.align		4
.L_4:
        /*001c*/ 	.word	index@(_Z7prescanPfS_i)
        /*0020*/ 	.word	0x00000000
.L_5:


//--------------------- .nv.compat                --------------------------
	.section	.nv.compat,"",@"SHT_CUDA_COMPAT_INFO"
	.align	4
        /*0000*/ 	.byte	0x02, 0x09, 0x00, 0x00, 0x02, 0x02, 0x01, 0x00, 0x02, 0x05, 0x05, 0x00, 0x03, 0x07, 0x01, 0x01
        /*0010*/ 	.byte	0x02, 0x03, 0x00, 0x00, 0x02, 0x06, 0x01, 0x00, 0x04, 0x0b, 0x08, 0x00, 0x09, 0x00, 0x00, 0x00
        /*0020*/ 	.byte	0x00, 0x00, 0x00, 0x00


//--------------------- .nv.info._Z7prescanPfS_i  --------------------------
	.section	.nv.info._Z7prescanPfS_i,"",@"SHT_CUDA_INFO"
	.sectionflags	@""
	.align	4


	//----- nvinfo : EIATTR_CUDA_API_VERSION
	.align		4
        /*0000*/ 	.byte	0x04, 0x37
        /*0002*/ 	.short	(.L_7 - .L_6)
.L_6:
        /*0004*/ 	.word	0x00000082


	//----- nvinfo : EIATTR_KPARAM_INFO
	.align		4
.L_7:
        /*0008*/ 	.byte	0x04, 0x17
        /*000a*/ 	.short	(.L_9 - .L_8)
.L_8:
        /*000c*/ 	.word	0x00000000
        /*0010*/ 	.short	0x0002
        /*0012*/ 	.short	0x0010
        /*0014*/ 	.byte	0x00, 0xf0, 0x11, 0x00


	//----- nvinfo : EIATTR_KPARAM_INFO
	.align		4
.L_9:
        /*0018*/ 	.byte	0x04, 0x17
        /*001a*/ 	.short	(.L_11 - .L_10)
.L_10:
        /*001c*/ 	.word	0x00000000
        /*0020*/ 	.short	0x0001
        /*0022*/ 	.short	0x0008
        /*0024*/ 	.byte	0x00, 0xf5, 0x21, 0x00


	//----- nvinfo : EIATTR_KPARAM_INFO
	.align		4
.L_11:
        /*0028*/ 	.byte	0x04, 0x17
        /*002a*/ 	.short	(.L_13 - .L_12)
.L_12:
        /*002c*/ 	.word	0x00000000
        /*0030*/ 	.short	0x0000
        /*0032*/ 	.short	0x0000
        /*0034*/ 	.byte	0x00, 0xf5, 0x21, 0x00


	//----- nvinfo : EIATTR_SPARSE_MMA_MASK
	.align		4
.L_13:
        /*0038*/ 	.byte	0x03, 0x50
        /*003a*/ 	.short	0x0000


	//----- nvinfo : EIATTR_MAXREG_COUNT
	.align		4
        /*003c*/ 	.byte	0x03, 0x1b
        /*003e*/ 	.short	0x00ff


	//----- nvinfo : EIATTR_NUM_BARRIERS
	.align		4
        /*0040*/ 	.byte	0x02, 0x4c
        /*0042*/ 	.byte	0x01
	.zero		1


	//----- nvinfo : EIATTR_MERCURY_ISA_VERSION
	.align		4
        /*0044*/ 	.byte	0x03, 0x5f
        /*0046*/ 	.short	0x0101


	//----- nvinfo : EIATTR_VRC_CTA_INIT_COUNT
	.align		4
        /*0048*/ 	.byte	0x02, 0x4a
	.zero		1
	.zero		1


	//----- nvinfo : EIATTR_EXIT_INSTR_OFFSETS
	.align		4
        /*004c*/ 	.byte	0x04, 0x1c
        /*004e*/ 	.short	(.L_15 - .L_14)


	//   ....[0]....
.L_14:
        /*0050*/ 	.word	0x00000570


	//----- nvinfo : EIATTR_CRS_STACK_SIZE
	.align		4
.L_15:
        /*0054*/ 	.byte	0x04, 0x1e
        /*0056*/ 	.short	(.L_17 - .L_16)
.L_16:
        /*0058*/ 	.word	0x00000000


	//----- nvinfo : EIATTR_CBANK_PARAM_SIZE
	.align		4
.L_17:
        /*005c*/ 	.byte	0x03, 0x19
        /*005e*/ 	.short	0x0014


	//----- nvinfo : EIATTR_PARAM_CBANK
	.align		4
        /*0060*/ 	.byte	0x04, 0x0a
        /*0062*/ 	.short	(.L_19 - .L_18)
	.align		4
.L_18:
        /*0064*/ 	.word	index@(.nv.constant0._Z7prescanPfS_i)
        /*0068*/ 	.short	0x0380
        /*006a*/ 	.short	0x0014


	//----- nvinfo : EIATTR_SW_WAR
	.align		4
.L_19:
        /*006c*/ 	.byte	0x04, 0x36
        /*006e*/ 	.short	(.L_21 - .L_20)
.L_20:
        /*0070*/ 	.word	0x00000008
.L_21:


//--------------------- .nv.callgraph             --------------------------
	.section	.nv.callgraph,"",@"SHT_CUDA_CALLGRAPH"
	.align	4
	.sectionentsize	8
	.align		4
        /*0000*/ 	.word	0x00000000
	.align		4
        /*0004*/ 	.word	0xffffffff
	.align		4
        /*0008*/ 	.word	0x00000000
	.align		4
        /*000c*/ 	.word	0xfffffffe
	.align		4
        /*0010*/ 	.word	0x00000000
	.align		4
        /*0014*/ 	.word	0xfffffffd
	.align		4
        /*0018*/ 	.word	0x00000000
	.align		4
        /*001c*/ 	.word	0xfffffffc


//--------------------- .text._Z7prescanPfS_i     --------------------------
	.section	.text._Z7prescanPfS_i,"ax",@progbits
	.align	128
        .global         _Z7prescanPfS_i
        .type           _Z7prescanPfS_i,@function
        .size           _Z7prescanPfS_i,(.L_x_9 - _Z7prescanPfS_i)
        .other          _Z7prescanPfS_i,@"STO_CUDA_ENTRY STV_DEFAULT"
_Z7prescanPfS_i:
.text._Z7prescanPfS_i:
[----:B------:R-:W-:Y:S01]  /*0000*/  LDC R1, c[0x0][0x37c] ;  /* 0x0000df00ff017b82 */ /* 0x000fe20000000800 */
[----:B------:R-:W0:Y:S07]  /*0010*/  S2R R0, SR_TID.X ;  /* 0x0000000000007919 */ /* 0x000e2e0000002100 */
[----:B------:R-:W1:Y:S01]  /*0020*/  LDC R5, c[0x0][0x390] ;  /* 0x0000e400ff057b82 */ /* 0x000e620000000800 */
[----:B------:R-:W2:Y:S07]  /*0030*/  LDCU.64 UR8, c[0x0][0x358] ;  /* 0x00006b00ff0877ac */ /* 0x000eae0008000a00 */
[----:B------:R-:W0:Y:S01]  /*0040*/  LDC.64 R6, c[0x0][0x388] ;  /* 0x0000e200ff067b82 */ /* 0x000e220000000a00 */
[----:B-1----:R-:W-:-:S04]  /*0050*/  LEA.HI R2, R5, R5, RZ, 0x1 ;  /* 0x0000000505027211 */ /* 0x002fc800078f08ff */
[----:B------:R-:W-:Y:S01]  /*0060*/  SHF.R.S32.HI R2, RZ, 0x1, R2 ;  /* 0x00000001ff027819 */ /* 0x000fe20000011402 */
[----:B0-----:R-:W-:-:S04]  /*0070*/  IMAD.WIDE.U32 R6, R0, 0x4, R6 ;  /* 0x0000000400067825 */ /* 0x001fc800078e0006 */
[----:B------:R-:W-:Y:S02]  /*0080*/  IMAD.WIDE R8, R2, 0x4, R6 ;  /* 0x0000000402087825 */ /* 0x000fe400078e0206 */
[----:B--2---:R-:W2:Y:S04]  /*0090*/  LDG.E R6, desc[UR8][R6.64] ;  /* 0x0000000806067981 */ /* 0x004ea8000c1e1900 */
[----:B------:R-:W3:Y:S01]  /*00a0*/  LDG.E R9, desc[UR8][R8.64] ;  /* 0x0000000808097981 */ /* 0x000ee2000c1e1900 */
[----:B------:R-:W0:Y:S01]  /*00b0*/  S2UR UR5, SR_CgaCtaId ;  /* 0x00000000000579c3 */ /* 0x000e220000008800 */
[----:B------:R-:W-:Y:S01]  /*00c0*/  UMOV UR4, 0x400 ;  /* 0x0000040000047882 */ /* 0x000fe20000000000 */
[----:B------:R-:W-:Y:S02]  /*00d0*/  LEA.HI R3, R0, R0, RZ, 0x1c ;  /* 0x0000000000037211 */ /* 0x000fe400078fe0ff */
[----:B------:R-:W-:-:S04]  /*00e0*/  SHF.R.S32.HI R5, RZ, 0x1, R5 ;  /* 0x00000001ff057819 */ /* 0x000fc80000011405 */
[----:B------:R-:W-:Y:S01]  /*00f0*/  ISETP.GE.AND P0, PT, R5, 0x1, PT ;  /* 0x000000010500780c */ /* 0x000fe20003f06270 */
[----:B0-----:R-:W-:-:S03]  /*0100*/  ULEA UR4, UR5, UR4, 0x18 ;  /* 0x0000000405047291 */ /* 0x001fc6000f8ec0ff */
[----:B------:R-:W-:-:S03]  /*0110*/  UMOV UR5, 0x1 ;  /* 0x0000000100057882 */ /* 0x000fc60000000000 */
[----:B------:R-:W-:-:S05]  /*0120*/  LEA R3, R3, UR4, 0x2 ;  /* 0x0000000403037c11 */ /* 0x000fca000f8e10ff */
[----:B------:R-:W-:Y:S01]  /*0130*/  IMAD R4, R2, 0x4, R3 ;  /* 0x0000000402047824 */ /* 0x000fe200078e0203 */
[----:B--2---:R0:W-:Y:S04]  /*0140*/  STS [R3], R6 ;  /* 0x0000000603007388 */ /* 0x0041e80000000800 */
[----:B---3--:R0:W-:Y:S01]  /*0150*/  STS [R4], R9 ;  /* 0x0000000904007388 */ /* 0x0081e20000000800 */
[----:B------:R-:W-:Y:S05]  /*0160*/  @!P0 BRA `(.L_x_0) ;  /* 0x00000000005c8947 */ /* 0x000fea0003800000 */
[----:B------:R-:W-:Y:S01]  /*0170*/  LEA R10, R0, 0x1, 0x1 ;  /* 0x00000001000a7811 */ /* 0x000fe200078e08ff */
[----:B------:R-:W-:-:S06]  /*0180*/  UMOV UR5, 0x1 ;  /* 0x0000000100057882 */ /* 0x000fcc0000000000 */
.L_x_3:
[----:B------:R-:W-:Y:S01]  /*0190*/  BAR.SYNC.DEFER_BLOCKING 0x0 ;  /* 0x0000000000007b1d */ /* 0x000fe20000010000 */
[----:B------:R-:W-:Y:S02]  /*01a0*/  ISETP.GE.AND P0, PT, R0, R5, PT ;  /* 0x000000050000720c */ /* 0x000fe40003f06270 */
[----:B------:R-:W-:-:S03]  /*01b0*/  ISETP.GT.U32.AND P1, PT, R5, 0x1, PT ;  /* 0x000000010500780c */ /* 0x000fc60003f24070 */
[----:B------:R-:W-:Y:S08]  /*01c0*/  BSSY.RECONVERGENT B0, `(.L_x_1) ;  /* 0x000000e000007945 */ /* 0x000ff00003800200 */
[----:B-1----:R-:W-:Y:S05]  /*01d0*/  @P0 BRA `(.L_x_2) ;  /* 0x0000000000300947 */ /* 0x002fea0003800000 */
[----:B0-----:R-:W-:-:S04]  /*01e0*/  IMAD R6, R10, UR5, RZ ;  /* 0x000000050a067c24 */ /* 0x001fc8000f8e02ff */
[C---:B------:R-:W-:Y:S02]  /*01f0*/  VIADD R7, R6.reuse, 0xffffffff ;  /* 0xffffffff06077836 */ /* 0x040fe40000000000 */
[----:B------:R-:W-:Y:S02]  /*0200*/  VIADD R8, R6, UR5 ;  /* 0x0000000506087c36 */ /* 0x000fe40008000000 */
[C---:B------:R-:W-:Y:S01]  /*0210*/  VIADD R9, R7.reuse, UR5 ;  /* 0x0000000507097c36 */ /* 0x040fe20008000000 */
[----:B------:R-:W-:-:S04]  /*0220*/  LEA.HI.SX32 R6, R7, R6, 0x1c ;  /* 0x0000000607067211 */ /* 0x000fc800078fe2ff */
[----:B------:R-:W-:Y:S02]  /*0230*/  LEA.HI.SX32 R8, R9, R8, 0x1c ;  /* 0x0000000809087211 */ /* 0x000fe400078fe2ff */
[----:B------:R-:W-:Y:S02]  /*0240*/  LEA R6, R6, UR4, 0x2 ;  /* 0x0000000406067c11 */ /* 0x000fe4000f8e10ff */
[----:B------:R-:W-:-:S04]  /*0250*/  LEA R8, R8, UR4, 0x2 ;  /* 0x0000000408087c11 */ /* 0x000fc8000f8e10ff */
[----:B------:R-:W-:Y:S04]  /*0260*/  LDS R6, [R6+-0x4] ;  /* 0xfffffc0006067984 */ /* 0x000fe80000000800 */
[----:B------:R-:W0:Y:S02]  /*0270*/  LDS R7, [R8+-0x4] ;  /* 0xfffffc0008077984 */ /* 0x000e240000000800 */
[----:B0-----:R-:W-:-:S05]  /*0280*/  FADD R7, R6, R7 ;  /* 0x0000000706077221 */ /* 0x001fca0000000000 */
[----:B------:R1:W-:Y:S02]  /*0290*/  STS [R8+-0x4], R7 ;  /* 0xfffffc0708007388 */ /* 0x0003e40000000800 */
.L_x_2:
[----:B------:R-:W-:Y:S05]  /*02a0*/  BSYNC.RECONVERGENT B0 ;  /* 0x0000000000007941 */ /* 0x000fea0003800200 */
.L_x_1:
[----:B------:R-:W-:Y:S01]  /*02b0*/  USHF.L.U32 UR5, UR5, 0x1, URZ ;  /* 0x0000000105057899 */ /* 0x000fe200080006ff */
[----:B------:R-:W-:Y:S01]  /*02c0*/  SHF.R.U32.HI R5, RZ, 0x1, R5 ;  /* 0x00000001ff057819 */ /* 0x000fe20000011605 */
[----:B------:R-:W-:Y:S10]  /*02d0*/  @P1 BRA `(.L_x_3) ;  /* 0xfffffffc00ac1947 */ /* 0x000ff4000383ffff */
.L_x_0:
[----:B0-----:R-:W0:Y:S01]  /*02e0*/  LDC R6, c[0x0][0x390] ;  /* 0x0000e400ff067b82 */ /* 0x001e220000000800 */
[----:B------:R-:W-:-:S13]  /*02f0*/  ISETP.NE.AND P0, PT, R0, RZ, PT ;  /* 0x000000ff0000720c */ /* 0x000fda0003f05270 */
[----:B0-----:R-:W-:-:S05]  /*0300*/  @!P0 VIADD R5, R6, 0xffffffff ;  /* 0xffffffff06058836 */ /* 0x001fca0000000000 */
[----:B------:R-:W-:-:S04]  /*0310*/  @!P0 LEA.HI.SX32 R5, R5, R6, 0x1c ;  /* 0x0000000605058211 */ /* 0x000fc800078fe2ff */
[----:B------:R-:W-:-:S05]  /*0320*/  @!P0 LEA R5, R5, UR4, 0x2 ;  /* 0x0000000405058c11 */ /* 0x000fca000f8e10ff */
[----:B------:R0:W-:Y:S01]  /*0330*/  @!P0 STS [R5+-0x4], RZ ;  /* 0xfffffcff05008388 */ /* 0x0001e20000000800 */
[----:B------:R-:W-:-:S13]  /*0340*/  ISETP.GE.AND P0, PT, R6, 0x2, PT ;  /* 0x000000020600780c */ /* 0x000fda0003f06270 */
[----:B0-----:R-:W-:Y:S05]  /*0350*/  @!P0 BRA `(.L_x_4) ;  /* 0x0000000000648947 */ /* 0x001fea0003800000 */
[----:B------:R-:W-:Y:S01]  /*0360*/  LEA R9, R0, 0x1, 0x1 ;  /* 0x0000000100097811 */ /* 0x000fe200078e08ff */
[----:B------:R-:W0:Y:S01]  /*0370*/  LDCU UR7, c[0x0][0x390] ;  /* 0x00007200ff0777ac */ /* 0x000e220008000800 */
[----:B------:R-:W-:-:S05]  /*0380*/  UMOV UR6, 0x1 ;  /* 0x0000000100067882 */ /* 0x000fca0000000000 */
.L_x_7:
[----:B------:R-:W-:Y:S01]  /*0390*/  BAR.SYNC.DEFER_BLOCKING 0x0 ;  /* 0x0000000000007b1d */ /* 0x000fe20000010000 */
[----:B------:R-:W-:Y:S01]  /*03a0*/  ISETP.GE.U32.AND P0, PT, R0, UR6, PT ;  /* 0x0000000600007c0c */ /* 0x000fe2000bf06070 */
[----:B------:R-:W-:Y:S02]  /*03b0*/  USHF.L.U32 UR6, UR6, 0x1, URZ ;  /* 0x0000000106067899 */ /* 0x000fe400080006ff */
[----:B------:R-:W-:Y:S02]  /*03c0*/  USHF.R.U32.HI UR5, URZ, 0x1, UR5 ;  /* 0x00000001ff057899 */ /* 0x000fe40008011605 */
[----:B------:R-:W-:Y:S08]  /*03d0*/  BSSY.RECONVERGENT B0, `(.L_x_5) ;  /* 0x000000f000007945 */ /* 0x000ff00003800200 */
[----:B--2---:R-:W-:Y:S05]  /*03e0*/  @P0 BRA `(.L_x_6) ;  /* 0x0000000000340947 */ /* 0x004fea0003800000 */
[----:B------:R-:W-:-:S04]  /*03f0*/  IMAD R5, R9, UR5, RZ ;  /* 0x0000000509057c24 */ /* 0x000fc8000f8e02ff */
[C---:B------:R-:W-:Y:S02]  /*0400*/  VIADD R6, R5.reuse, 0xffffffff ;  /* 0xffffffff05067836 */ /* 0x040fe40000000000 */
[----:B-1----:R-:W-:Y:S02]  /*0410*/  VIADD R7, R5, UR5 ;  /* 0x0000000505077c36 */ /* 0x002fe40008000000 */
[C---:B------:R-:W-:Y:S01]  /*0420*/  VIADD R8, R6.reuse, UR5 ;  /* 0x0000000506087c36 */ /* 0x040fe20008000000 */
[----:B------:R-:W-:-:S04]  /*0430*/  LEA.HI.SX32 R5, R6, R5, 0x1c ;  /* 0x0000000506057211 */ /* 0x000fc800078fe2ff */
[----:B------:R-:W-:Y:S02]  /*0440*/  LEA.HI.SX32 R7, R8, R7, 0x1c ;  /* 0x0000000708077211 */ /* 0x000fe400078fe2ff */
[----:B------:R-:W-:Y:S02]  /*0450*/  LEA R5, R5, UR4, 0x2 ;  /* 0x0000000405057c11 */ /* 0x000fe4000f8e10ff */
[----:B------:R-:W-:-:S03]  /*0460*/  LEA R7, R7, UR4, 0x2 ;  /* 0x0000000407077c11 */ /* 0x000fc6000f8e10ff */
[----:B------:R-:W-:Y:S04]  /*0470*/  LDS R6, [R5+-0x4] ;  /* 0xfffffc0005067984 */ /* 0x000fe80000000800 */
[----:B------:R-:W1:Y:S02]  /*0480*/  LDS R8, [R7+-0x4] ;  /* 0xfffffc0007087984 */ /* 0x000e640000000800 */
[----:B-1----:R-:W-:Y:S02]  /*0490*/  FADD R6, R6, R8 ;  /* 0x0000000806067221 */ /* 0x002fe40000000000 */
[----:B------:R2:W-:Y:S04]  /*04a0*/  STS [R5+-0x4], R8 ;  /* 0xfffffc0805007388 */ /* 0x0005e80000000800 */
[----:B------:R2:W-:Y:S02]  /*04b0*/  STS [R7+-0x4], R6 ;  /* 0xfffffc0607007388 */ /* 0x0005e40000000800 */
.L_x_6:
[----:B0-----:R-:W-:Y:S05]  /*04c0*/  BSYNC.RECONVERGENT B0 ;  /* 0x0000000000007941 */ /* 0x001fea0003800200 */
.L_x_5:
[----:B------:R-:W-:-:S09]  /*04d0*/  UISETP.GE.AND UP0, UPT, UR6, UR7, UPT ;  /* 0x000000070600728c */ /* 0x000fd2000bf06270 */
[----:B------:R-:W-:Y:S05]  /*04e0*/  BRA.U !UP0, `(.L_x_7) ;  /* 0xfffffffd08a87547 */ /* 0x000fea000b83ffff */
.L_x_4:
[----:B------:R-:W-:Y:S08]  /*04f0*/  BAR.SYNC.DEFER_BLOCKING 0x0 ;  /* 0x0000000000007b1d */ /* 0x000ff00000010000 */
[----:B-12---:R-:W0:Y:S01]  /*0500*/  LDC.64 R6, c[0x0][0x380] ;  /* 0x0000e000ff067b82 */ /* 0x006e220000000a00 */
[----:B------:R-:W1:Y:S04]  /*0510*/  LDS R3, [R3] ;  /* 0x0000000003037984 */ /* 0x000e680000000800 */
[----:B------:R-:W2:Y:S01]  /*0520*/  LDS R5, [R4] ;  /* 0x0000000004057984 */ /* 0x000ea20000000800 */
[----:B0-----:R-:W-:-:S04]  /*0530*/  IMAD.WIDE.U32 R6, R0, 0x4, R6 ;  /* 0x0000000400067825 */ /* 0x001fc800078e0006 */
[----:B------:R-:W-:Y:S01]  /*0540*/  IMAD.WIDE R8, R2, 0x4, R6 ;  /* 0x0000000402087825 */ /* 0x000fe200078e0206 */
[----:B-1----:R-:W-:Y:S04]  /*0550*/  STG.E desc[UR8][R6.64], R3 ;  /* 0x0000000306007986 */ /* 0x002fe8000c101908 */
[----:B--2---:R-:W-:Y:S01]  /*0560*/  STG.E desc[UR8][R8.64], R5 ;  /* 0x0000000508007986 */ /* 0x004fe2000c101908 */
[----:B------:R-:W-:Y:S05]  /*0570*/  EXIT ;  /* 0x000000000000794d */ /* 0x000fea0003800000 */
.L_x_8:
[----:B------:R-:W-:-:S00]  /*0580*/  BRA `(.L_x_8) ;  /* 0xfffffffc00fc7947 */ /* 0x000fc0000383ffff */
[----:B------:R-:W-:-:S00]  /*0590*/  NOP ;  /* 0x0000000000007918 */ /* 0x000fc00000000000 */
        /* <DEDUP_REMOVED lines=14> */
.L_x_9:


//--------------------- .nv.shared._Z7prescanPfS_i --------------------------
	.section	.nv.shared._Z7prescanPfS_i,"aw",@nobits
	.sectionflags	@""
	.align	16
	.zero		1024


//--------------------- .nv.shared.reserved.0     --------------------------
	.section	.nv.shared.reserved.0,"aw",@nobits
	.weak		__nv_reservedSMEM_offset_0_alias
	.size		__nv_reservedSMEM_offset_0_alias, 0, 64
	.other		__nv_reservedSMEM_offset_0_alias,@"STO_CUDA_RESERVED_SHARED STV_DEFAULT"
__nv_reservedSMEM_offset_0_alias:
	.zero		0
	.zero		64


//--------------------- .nv.constant0._Z7prescanPfS_i --------------------------
	.section	.nv.constant0._Z7prescanPfS_i,"a",@progbits
	.sectionflags	@""
	.align	4
.nv.constant0._Z7prescanPfS_i:
	.zero		916


//--------------------- SYMBOLS --------------------------

	.type		.nv.reservedSmem.offset0,@object
	.size		.nv.reservedSmem.offset0,0x4
	.type		.nv.reservedSmem.cap,@object
	.size		.nv.reservedSmem.cap,0x4
